//
// Generated by NVIDIA NVVM Compiler
//
// Compiler Build ID: CL-36424714
// Cuda compilation tools, release 13.0, V13.0.88
// Based on NVVM 20.0.0
//

.version 9.0
.target sm_100
.address_size 64

	// .globl	_Z15naive_transposePKfPfii

.visible .entry _Z15naive_transposePKfPfii(
	.param .u64 .ptr .align 1 _Z15naive_transposePKfPfii_param_0,
	.param .u64 .ptr .align 1 _Z15naive_transposePKfPfii_param_1,
	.param .u32 _Z15naive_transposePKfPfii_param_2,
	.param .u32 _Z15naive_transposePKfPfii_param_3
)
{
	.reg .pred 	%p<4>;
	.reg .b32 	%r<13>;
	.reg .b32 	%f<2>;
	.reg .b64 	%rd<9>;

	ld.param.u64 	%rd1, [_Z15naive_transposePKfPfii_param_0];
	ld.param.u64 	%rd2, [_Z15naive_transposePKfPfii_param_1];
	ld.param.u32 	%r3, [_Z15naive_transposePKfPfii_param_2];
	ld.param.u32 	%r4, [_Z15naive_transposePKfPfii_param_3];
	mov.u32 	%r5, %tid.y;
	mov.u32 	%r6, %ntid.y;
	mov.u32 	%r7, %ctaid.y;
	mad.lo.s32 	%r1, %r6, %r7, %r5;
	mov.u32 	%r8, %tid.x;
	mov.u32 	%r9, %ntid.x;
	mov.u32 	%r10, %ctaid.x;
	mad.lo.s32 	%r2, %r9, %r10, %r8;
	setp.ge.s32 	%p1, %r1, %r3;
	setp.ge.s32 	%p2, %r2, %r4;
	or.pred  	%p3, %p1, %p2;
	@%p3 bra 	$L__BB0_2;
	cvta.to.global.u64 	%rd3, %rd1;
	cvta.to.global.u64 	%rd4, %rd2;
	mad.lo.s32 	%r11, %r4, %r1, %r2;
	mul.wide.s32 	%rd5, %r11, 4;
	add.s64 	%rd6, %rd3, %rd5;
	ld.global.nc.f32 	%f1, [%rd6];
	mad.lo.s32 	%r12, %r3, %r2, %r1;
	mul.wide.s32 	%rd7, %r12, 4;
	add.s64 	%rd8, %rd4, %rd7;
	st.global.f32 	[%rd8], %f1;
$L__BB0_2:
	ret;

}


// ===== COMPILED SASS (sm_100) =====

	.target	sm_100

	.elftype	@"ET_EXEC"


//--------------------- .note.nv.tkinfo           --------------------------
	.section	.note.nv.tkinfo,"",@"SHT_NOTE"
	.sectionflags	@"SHF_NOTE_NV_TKINFO"
	.tkinfo
        /*0018*/ 	.word	0x00000002
        /*0030*/ 	.string	""
        /*0030*/ 	.string	"ptxas"
        /*0030*/ 	.string	"Cuda compilation tools, release 13.0, V13.0.88"
        /*0030*/ 	.string	"Build cuda_13.0.r13.0/compiler.36424714_0"
        /*0030*/ 	.string	"-arch sm_100 -m 64 "



//--------------------- .note.nv.cuinfo           --------------------------
	.section	.note.nv.cuinfo,"",@"SHT_NOTE"
	.sectionflags	@"SHF_NOTE_NV_CUINFO"
        /*0018*/ 	.short	0x0002
        /*001a*/ 	.short	0x0064
        /*001c*/ 	.short	0x0082
	.zero		2


//--------------------- .nv.info                  --------------------------
	.section	.nv.info,"",@"SHT_CUDA_INFO"
	.align	4


	//----- nvinfo : EIATTR_REGCOUNT
	.align		4
        /*0000*/ 	.byte	0x04, 0x2f
        /*0002*/ 	.short	(.L_1 - .L_0)
	.align		4
.L_0:
        /*0004*/ 	.word	index@(_Z15naive_transposePKfPfii)
        /*0008*/ 	.word	0x0000000a


	//----- nvinfo : EIATTR_FRAME_SIZE
	.align		4
.L_1:
        /*000c*/ 	.byte	0x04, 0x11
        /*000e*/ 	.short	(.L_3 - .L_2)
	.align		4
.L_2:
        /*0010*/ 	.word	index@(_Z15naive_transposePKfPfii)
        /*0014*/ 	.word	0x00000000


	//----- nvinfo : EIATTR_MIN_STACK_SIZE
	.align		4
.L_3:
        /*0018*/ 	.byte	0x04, 0x12
        /*001a*/ 	.short	(.L_5 - .L_4)
	.align		4
.L_4:
        /*001c*/ 	.word	index@(_Z15naive_transposePKfPfii)
        /*0020*/ 	.word	0x00000000
.L_5:


//--------------------- .nv.compat                --------------------------
	.section	.nv.compat,"",@"SHT_CUDA_COMPAT_INFO"
	.align	4
        /*0000*/ 	.byte	0x02, 0x09, 0x00, 0x00, 0x02, 0x02, 0x01, 0x00, 0x02, 0x05, 0x05, 0x00, 0x03, 0x07, 0x01, 0x01
        /*0010*/ 	.byte	0x02, 0x03, 0x00, 0x00, 0x02, 0x06, 0x01, 0x00, 0x04, 0x0b, 0x08, 0x00, 0x09, 0x00, 0x00, 0x00
        /*0020*/ 	.byte	0x00, 0x00, 0x00, 0x00


//--------------------- .nv.info._Z15naive_transposePKfPfii --------------------------
	.section	.nv.info._Z15naive_transposePKfPfii,"",@"SHT_CUDA_INFO"
	.sectionflags	@""
	.align	4


	//----- nvinfo : EIATTR_CUDA_API_VERSION
	.align		4
        /*0000*/ 	.byte	0x04, 0x37
        /*0002*/ 	.short	(.L_7 - .L_6)
.L_6:
        /*0004*/ 	.word	0x00000082


	//----- nvinfo : EIATTR_KPARAM_INFO
	.align		4
.L_7:
        /*0008*/ 	.byte	0x04, 0x17
        /*000a*/ 	.short	(.L_9 - .L_8)
.L_8:
        /*000c*/ 	.word	0x00000000
        /*0010*/ 	.short	0x0003
        /*0012*/ 	.short	0x0014
        /*0014*/ 	.byte	0x00, 0xf0, 0x11, 0x00


	//----- nvinfo : EIATTR_KPARAM_INFO
	.align		4
.L_9:
        /*0018*/ 	.byte	0x04, 0x17
        /*001a*/ 	.short	(.L_11 - .L_10)
.L_10:
        /*001c*/ 	.word	0x00000000
        /*0020*/ 	.short	0x0002
        /*0022*/ 	.short	0x0010
        /*0024*/ 	.byte	0x00, 0xf0, 0x11, 0x00


	//----- nvinfo : EIATTR_KPARAM_INFO
	.align		4
.L_11:
        /*0028*/ 	.byte	0x04, 0x17
        /*002a*/ 	.short	(.L_13 - .L_12)
.L_12:
        /*002c*/ 	.word	0x00000000
        /*0030*/ 	.short	0x0001
        /*0032*/ 	.short	0x0008
        /*0034*/ 	.byte	0x00, 0xf5, 0x21, 0x00


	//----- nvinfo : EIATTR_KPARAM_INFO
	.align		4
.L_13:
        /*0038*/ 	.byte	0x04, 0x17
        /*003a*/ 	.short	(.L_15 - .L_14)
.L_14:
        /*003c*/ 	.word	0x00000000
        /*0040*/ 	.short	0x0000
        /*0042*/ 	.short	0x0000
        /*0044*/ 	.byte	0x00, 0xf5, 0x21, 0x00


	//----- nvinfo : EIATTR_SPARSE_MMA_MASK
	.align		4
.L_15:
        /*0048*/ 	.byte	0x03, 0x50
        /*004a*/ 	.short	0x0000


	//----- nvinfo : EIATTR_MAXREG_COUNT
	.align		4
        /*004c*/ 	.byte	0x03, 0x1b
        /*004e*/ 	.short	0x00ff


	//----- nvinfo : EIATTR_MERCURY_ISA_VERSION
	.align		4
        /*0050*/ 	.byte	0x03, 0x5f
        /*0052*/ 	.short	0x0101


	//----- nvinfo : EIATTR_VRC_CTA_INIT_COUNT
	.align		4
        /*0054*/ 	.byte	0x02, 0x4a
	.zero		1
	.zero		1


	//----- nvinfo : EIATTR_EXIT_INSTR_OFFSETS
	.align		4
        /*0058*/ 	.byte	0x04, 0x1c
        /*005a*/ 	.short	(.L_17 - .L_16)


	//   ....[0]....
.L_16:
        /*005c*/ 	.word	0x000000c0


	//   ....[1]....
        /*0060*/ 	.word	0x00000160


	//----- nvinfo : EIATTR_CBANK_PARAM_SIZE
	.align		4
.L_17:
        /*0064*/ 	.byte	0x03, 0x19
        /*0066*/ 	.short	0x0018


	//----- nvinfo : EIATTR_PARAM_CBANK
	.align		4
        /*0068*/ 	.byte	0x04, 0x0a
        /*006a*/ 	.short	(.L_19 - .L_18)
	.align		4
.L_18:
        /*006c*/ 	.word	index@(.nv.constant0._Z15naive_transposePKfPfii)
        /*0070*/ 	.short	0x0380
        /*0072*/ 	.short	0x0018


	//----- nvinfo : EIATTR_SW_WAR
	.align		4
.L_19:
        /*0074*/ 	.byte	0x04, 0x36
        /*0076*/ 	.short	(.L_21 - .L_20)
.L_20:
        /*0078*/ 	.word	0x00000008
.L_21:


//--------------------- .nv.callgraph             --------------------------
	.section	.nv.callgraph,"",@"SHT_CUDA_CALLGRAPH"
	.align	4
	.sectionentsize	8
	.align		4
        /*0000*/ 	.word	0x00000000
	.align		4
        /*0004*/ 	.word	0xffffffff
	.align		4
        /*0008*/ 	.word	0x00000000
	.align		4
        /*000c*/ 	.word	0xfffffffe
	.align		4
        /*0010*/ 	.word	0x00000000
	.align		4
        /*0014*/ 	.word	0xfffffffd
	.align		4
        /*0018*/ 	.word	0x00000000
	.align		4
        /*001c*/ 	.word	0xfffffffc


//--------------------- .text._Z15naive_transposePKfPfii --------------------------
	.section	.text._Z15naive_transposePKfPfii,"ax",@progbits
	.align	128
        .global         _Z15naive_transposePKfPfii
        .type           _Z15naive_transposePKfPfii,@function
        .size           _Z15naive_transposePKfPfii,(.L_x_1 - _Z15naive_transposePKfPfii)
        .other          _Z15naive_transposePKfPfii,@"STO_CUDA_ENTRY STV_DEFAULT"
_Z15naive_transposePKfPfii:
.text._Z15naive_transposePKfPfii:
[----:B------:R-:W-:Y:S01]  /*0000*/  LDC R1, c[0x0][0x37c] ;  /* 0x0000df00ff017b82 */ /* 0x000fe20000000800 */
[----:B------:R-:W0:Y:S01]  /*0010*/  S2R R7, SR_TID.X ;  /* 0x0000000000077919 */ /* 0x000e220000002100 */
[----:B------:R-:W1:Y:S01]  /*0020*/  LDCU UR4, c[0x0][0x364] ;  /* 0x00006c80ff0477ac */ /* 0x000e620008000800 */
[----:B------:R-:W0:Y:S01]  /*0030*/  S2R R2, SR_CTAID.X ;  /* 0x0000000000027919 */ /* 0x000e220000002500 */
[----:B------:R-:W0:Y:S01]  /*0040*/  LDCU UR5, c[0x0][0x360] ;  /* 0x00006c00ff0577ac */ /* 0x000e220008000800 */
[----:B------:R-:W1:Y:S01]  /*0050*/  S2R R0, SR_TID.Y ;  /* 0x0000000000007919 */ /* 0x000e620000002200 */
[----:B------:R-:W2:Y:S01]  /*0060*/  LDCU.64 UR6, c[0x0][0x390] ;  /* 0x00007200ff0677ac */ /* 0x000ea20008000a00 */
[----:B------:R-:W1:Y:S01]  /*0070*/  S2R R3, SR_CTAID.Y ;  /* 0x0000000000037919 */ /* 0x000e620000002600 */
[----:B0-----:R-:W-:-:S05]  /*0080*/  IMAD R7, R2, UR5, R7 ;  /* 0x0000000502077c24 */ /* 0x001fca000f8e0207 */
[----:B--2---:R-:W-:Y:S01]  /*0090*/  ISETP.GE.AND P0, PT, R7, UR7, PT ;  /* 0x0000000707007c0c */ /* 0x004fe2000bf06270 */
[----:B-1----:R-:W-:-:S05]  /*00a0*/  IMAD R0, R3, UR4, R0 ;  /* 0x0000000403007c24 */ /* 0x002fca000f8e0200 */
[----:B------:R-:W-:-:S13]  /*00b0*/  ISETP.GE.OR P0, PT, R0, UR6, P0 ;  /* 0x0000000600007c0c */ /* 0x000fda0008706670 */
[----:B------:R-:W-:Y:S05]  /*00c0*/  @P0 EXIT ;  /* 0x000000000000094d */ /* 0x000fea0003800000 */
[----:B------:R-:W0:Y:S01]  /*00d0*/  LDC.64 R2, c[0x0][0x380] ;  /* 0x0000e000ff027b82 */ /* 0x000e220000000a00 */
[----:B------:R-:W1:Y:S01]  /*00e0*/  LDCU.64 UR4, c[0x0][0x358] ;  /* 0x00006b00ff0477ac */ /* 0x000e620008000a00 */
[----:B------:R-:W-:-:S04]  /*00f0*/  IMAD R5, R0, UR7, R7 ;  /* 0x0000000700057c24 */ /* 0x000fc8000f8e0207 */
[----:B0-----:R-:W-:Y:S02]  /*0100*/  IMAD.WIDE R2, R5, 0x4, R2 ;  /* 0x0000000405027825 */ /* 0x001fe400078e0202 */
[----:B------:R-:W0:Y:S04]  /*0110*/  LDC.64 R4, c[0x0][0x388] ;  /* 0x0000e200ff047b82 */ /* 0x000e280000000a00 */
[----:B-1----:R-:W2:Y:S01]  /*0120*/  LDG.E.CONSTANT R3, desc[UR4][R2.64] ;  /* 0x0000000402037981 */ /* 0x002ea2000c1e9900 */
[----:B------:R-:W-:-:S04]  /*0130*/  IMAD R7, R7, UR6, R0 ;  /* 0x0000000607077c24 */ /* 0x000fc8000f8e0200 */
[----:B0-----:R-:W-:-:S05]  /*0140*/  IMAD.WIDE R4, R7, 0x4, R4 ;  /* 0x0000000407047825 */ /* 0x001fca00078e0204 */
[----:B--2---:R-:W-:Y:S01]  /*0150*/  STG.E desc[UR4][R4.64], R3 ;  /* 0x0000000304007986 */ /* 0x004fe2000c101904 */
[----:B------:R-:W-:Y:S05]  /*0160*/  EXIT ;  /* 0x000000000000794d */ /* 0x000fea0003800000 */
.L_x_0:
[----:B------:R-:W-:-:S00]  /*0170*/  BRA `(.L_x_0) ;  /* 0xfffffffc00fc7947 */ /* 0x000fc0000383ffff */
[----:B------:R-:W-:-:S00]  /*0180*/  NOP ;  /* 0x0000000000007918 */ /* 0x000fc00000000000 */
[----:B------:R-:W-:-:S00]  /*0190*/  NOP ;  /* 0x0000000000007918 */ /* 0x000fc00000000000 */
[----:B------:R-:W-:-:S00]  /*01a0*/  NOP ;  /* 0x0000000000007918 */ /* 0x000fc00000000000 */
[----:B------:R-:W-:-:S00]  /*01b0*/  NOP ;  /* 0x0000000000007918 */ /* 0x000fc00000000000 */
[----:B------:R-:W-:-:S00]  /*01c0*/  NOP ;  /* 0x0000000000007918 */ /* 0x000fc00000000000 */
[----:B------:R-:W-:-:S00]  /*01d0*/  NOP ;  /* 0x0000000000007918 */ /* 0x000fc00000000000 */
[----:B------:R-:W-:-:S00]  /*01e0*/  NOP ;  /* 0x0000000000007918 */ /* 0x000fc00000000000 */
[----:B------:R-:W-:-:S00]  /*01f0*/  NOP ;  /* 0x0000000000007918 */ /* 0x000fc00000000000 */
.L_x_1:


//--------------------- .nv.shared.reserved.0     --------------------------
	.section	.nv.shared.reserved.0,"aw",@nobits
	.weak		__nv_reservedSMEM_offset_0_alias
	.size		__nv_reservedSMEM_offset_0_alias, 0, 64
	.other		__nv_reservedSMEM_offset_0_alias,@"STO_CUDA_RESERVED_SHARED STV_DEFAULT"
__nv_reservedSMEM_offset_0_alias:
	.zero		0
	.zero		64


//--------------------- .nv.constant0._Z15naive_transposePKfPfii --------------------------
	.section	.nv.constant0._Z15naive_transposePKfPfii,"a",@progbits
	.sectionflags	@""
	.align	4
.nv.constant0._Z15naive_transposePKfPfii:
	.zero		920


//--------------------- SYMBOLS --------------------------

	.type		.nv.reservedSmem.offset0,@object
	.size		.nv.reservedSmem.offset0,0x4
